//
// Generated by NVIDIA NVVM Compiler
//
// Compiler Build ID: CL-36424714
// Cuda compilation tools, release 13.0, V13.0.88
// Based on NVVM 20.0.0
//

.version 9.0
.target sm_100
.address_size 64

	// .globl	_Z16histogram_kernelPiS_i

.visible .entry _Z16histogram_kernelPiS_i(
	.param .u64 .ptr .align 1 _Z16histogram_kernelPiS_i_param_0,
	.param .u64 .ptr .align 1 _Z16histogram_kernelPiS_i_param_1,
	.param .u32 _Z16histogram_kernelPiS_i_param_2
)
{
	.reg .pred 	%p<2>;
	.reg .b32 	%r<13>;
	.reg .b64 	%rd<9>;

	ld.param.u64 	%rd1, [_Z16histogram_kernelPiS_i_param_0];
	ld.param.u64 	%rd2, [_Z16histogram_kernelPiS_i_param_1];
	ld.param.u32 	%r2, [_Z16histogram_kernelPiS_i_param_2];
	mov.u32 	%r3, %ctaid.x;
	mov.u32 	%r4, %ntid.x;
	mov.u32 	%r5, %tid.x;
	mad.lo.s32 	%r1, %r3, %r4, %r5;
	setp.ge.s32 	%p1, %r1, %r2;
	@%p1 bra 	$L__BB0_2;
	cvta.to.global.u64 	%rd3, %rd1;
	cvta.to.global.u64 	%rd4, %rd2;
	mul.wide.s32 	%rd5, %r1, 4;
	add.s64 	%rd6, %rd3, %rd5;
	ld.global.u32 	%r6, [%rd6];
	mul.hi.s32 	%r7, %r6, 351843721;
	shr.u32 	%r8, %r7, 31;
	shr.s32 	%r9, %r7, 8;
	add.s32 	%r10, %r9, %r8;
	min.s32 	%r11, %r10, 31;
	mul.wide.s32 	%rd7, %r11, 4;
	add.s64 	%rd8, %rd4, %rd7;
	atom.global.add.u32 	%r12, [%rd8], 1;
$L__BB0_2:
	ret;

}


// ===== COMPILED SASS (sm_100) =====

	.target	sm_100

	.elftype	@"ET_EXEC"


//--------------------- .note.nv.tkinfo           --------------------------
	.section	.note.nv.tkinfo,"",@"SHT_NOTE"
	.sectionflags	@"SHF_NOTE_NV_TKINFO"
	.tkinfo
        /*0018*/ 	.word	0x00000002
        /*0030*/ 	.string	""
        /*0030*/ 	.string	"ptxas"
        /*0030*/ 	.string	"Cuda compilation tools, release 13.0, V13.0.88"
        /*0030*/ 	.string	"Build cuda_13.0.r13.0/compiler.36424714_0"
        /*0030*/ 	.string	"-arch sm_100 -m 64 "



//--------------------- .note.nv.cuinfo           --------------------------
	.section	.note.nv.cuinfo,"",@"SHT_NOTE"
	.sectionflags	@"SHF_NOTE_NV_CUINFO"
        /*0018*/ 	.short	0x0002
        /*001a*/ 	.short	0x0064
        /*001c*/ 	.short	0x0082
	.zero		2


//--------------------- .nv.info                  --------------------------
	.section	.nv.info,"",@"SHT_CUDA_INFO"
	.align	4


	//----- nvinfo : EIATTR_REGCOUNT
	.align		4
        /*0000*/ 	.byte	0x04, 0x2f
        /*0002*/ 	.short	(.L_1 - .L_0)
	.align		4
.L_0:
        /*0004*/ 	.word	index@(_Z16histogram_kernelPiS_i)
        /*0008*/ 	.word	0x0000000c


	//----- nvinfo : EIATTR_FRAME_SIZE
	.align		4
.L_1:
        /*000c*/ 	.byte	0x04, 0x11
        /*000e*/ 	.short	(.L_3 - .L_2)
	.align		4
.L_2:
        /*0010*/ 	.word	index@(_Z16histogram_kernelPiS_i)
        /*0014*/ 	.word	0x00000000


	//----- nvinfo : EIATTR_MIN_STACK_SIZE
	.align		4
.L_3:
        /*0018*/ 	.byte	0x04, 0x12
        /*001a*/ 	.short	(.L_5 - .L_4)
	.align		4
.L_4:
        /*001c*/ 	.word	index@(_Z16histogram_kernelPiS_i)
        /*0020*/ 	.word	0x00000000
.L_5:


//--------------------- .nv.compat                --------------------------
	.section	.nv.compat,"",@"SHT_CUDA_COMPAT_INFO"
	.align	4
        /*0000*/ 	.byte	0x02, 0x09, 0x00, 0x00, 0x02, 0x02, 0x01, 0x00, 0x02, 0x05, 0x05, 0x00, 0x03, 0x07, 0x01, 0x01
        /*0010*/ 	.byte	0x02, 0x03, 0x00, 0x00, 0x02, 0x06, 0x01, 0x00, 0x04, 0x0b, 0x08, 0x00, 0x09, 0x00, 0x00, 0x00
        /*0020*/ 	.byte	0x00, 0x00, 0x00, 0x00


//--------------------- .nv.info._Z16histogram_kernelPiS_i --------------------------
	.section	.nv.info._Z16histogram_kernelPiS_i,"",@"SHT_CUDA_INFO"
	.sectionflags	@""
	.align	4


	//----- nvinfo : EIATTR_CUDA_API_VERSION
	.align		4
        /*0000*/ 	.byte	0x04, 0x37
        /*0002*/ 	.short	(.L_7 - .L_6)
.L_6:
        /*0004*/ 	.word	0x00000082


	//----- nvinfo : EIATTR_KPARAM_INFO
	.align		4
.L_7:
        /*0008*/ 	.byte	0x04, 0x17
        /*000a*/ 	.short	(.L_9 - .L_8)
.L_8:
        /*000c*/ 	.word	0x00000000
        /*0010*/ 	.short	0x0002
        /*0012*/ 	.short	0x0010
        /*0014*/ 	.byte	0x00, 0xf0, 0x11, 0x00


	//----- nvinfo : EIATTR_KPARAM_INFO
	.align		4
.L_9:
        /*0018*/ 	.byte	0x04, 0x17
        /*001a*/ 	.short	(.L_11 - .L_10)
.L_10:
        /*001c*/ 	.word	0x00000000
        /*0020*/ 	.short	0x0001
        /*0022*/ 	.short	0x0008
        /*0024*/ 	.byte	0x00, 0xf5, 0x21, 0x00


	//----- nvinfo : EIATTR_KPARAM_INFO
	.align		4
.L_11:
        /*0028*/ 	.byte	0x04, 0x17
        /*002a*/ 	.short	(.L_13 - .L_12)
.L_12:
        /*002c*/ 	.word	0x00000000
        /*0030*/ 	.short	0x0000
        /*0032*/ 	.short	0x0000
        /*0034*/ 	.byte	0x00, 0xf5, 0x21, 0x00


	//----- nvinfo : EIATTR_SPARSE_MMA_MASK
	.align		4
.L_13:
        /*0038*/ 	.byte	0x03, 0x50
        /*003a*/ 	.short	0x0000


	//----- nvinfo : EIATTR_MAXREG_COUNT
	.align		4
        /*003c*/ 	.byte	0x03, 0x1b
        /*003e*/ 	.short	0x00ff


	//----- nvinfo : EIATTR_MERCURY_ISA_VERSION
	.align		4
        /*0040*/ 	.byte	0x03, 0x5f
        /*0042*/ 	.short	0x0101


	//----- nvinfo : EIATTR_VRC_CTA_INIT_COUNT
	.align		4
        /*0044*/ 	.byte	0x02, 0x4a
	.zero		1
	.zero		1


	//----- nvinfo : EIATTR_EXIT_INSTR_OFFSETS
	.align		4
        /*0048*/ 	.byte	0x04, 0x1c
        /*004a*/ 	.short	(.L_15 - .L_14)


	//   ....[0]....
.L_14:
        /*004c*/ 	.word	0x00000070


	//   ....[1]....
        /*0050*/ 	.word	0x00000140


	//----- nvinfo : EIATTR_CBANK_PARAM_SIZE
	.align		4
.L_15:
        /*0054*/ 	.byte	0x03, 0x19
        /*0056*/ 	.short	0x0014


	//----- nvinfo : EIATTR_PARAM_CBANK
	.align		4
        /*0058*/ 	.byte	0x04, 0x0a
        /*005a*/ 	.short	(.L_17 - .L_16)
	.align		4
.L_16:
        /*005c*/ 	.word	index@(.nv.constant0._Z16histogram_kernelPiS_i)
        /*0060*/ 	.short	0x0380
        /*0062*/ 	.short	0x0014


	//----- nvinfo : EIATTR_SW_WAR
	.align		4
.L_17:
        /*0064*/ 	.byte	0x04, 0x36
        /*0066*/ 	.short	(.L_19 - .L_18)
.L_18:
        /*0068*/ 	.word	0x00000008
.L_19:


//--------------------- .nv.callgraph             --------------------------
	.section	.nv.callgraph,"",@"SHT_CUDA_CALLGRAPH"
	.align	4
	.sectionentsize	8
	.align		4
        /*0000*/ 	.word	0x00000000
	.align		4
        /*0004*/ 	.word	0xffffffff
	.align		4
        /*0008*/ 	.word	0x00000000
	.align		4
        /*000c*/ 	.word	0xfffffffe
	.align		4
        /*0010*/ 	.word	0x00000000
	.align		4
        /*0014*/ 	.word	0xfffffffd
	.align		4
        /*0018*/ 	.word	0x00000000
	.align		4
        /*001c*/ 	.word	0xfffffffc


//--------------------- .text._Z16histogram_kernelPiS_i --------------------------
	.section	.text._Z16histogram_kernelPiS_i,"ax",@progbits
	.align	128
        .global         _Z16histogram_kernelPiS_i
        .type           _Z16histogram_kernelPiS_i,@function
        .size           _Z16histogram_kernelPiS_i,(.L_x_1 - _Z16histogram_kernelPiS_i)
        .other          _Z16histogram_kernelPiS_i,@"STO_CUDA_ENTRY STV_DEFAULT"
_Z16histogram_kernelPiS_i:
.text._Z16histogram_kernelPiS_i:
[----:B------:R-:W-:Y:S01]  /*0000*/  LDC R1, c[0x0][0x37c] ;  /* 0x0000df00ff017b82 */ /* 0x000fe20000000800 */
[----:B------:R-:W0:Y:S07]  /*0010*/  S2R R0, SR_TID.X ;  /* 0x0000000000007919 */ /* 0x000e2e0000002100 */
[----:B------:R-:W0:Y:S01]  /*0020*/  S2UR UR4, SR_CTAID.X ;  /* 0x00000000000479c3 */ /* 0x000e220000002500 */
[----:B------:R-:W1:Y:S07]  /*0030*/  LDCU UR5, c[0x0][0x390] ;  /* 0x00007200ff0577ac */ /* 0x000e6e0008000800 */
[----:B------:R-:W0:Y:S02]  /*0040*/  LDC R5, c[0x0][0x360] ;  /* 0x0000d800ff057b82 */ /* 0x000e240000000800 */
[----:B0-----:R-:W-:-:S05]  /*0050*/  IMAD R5, R5, UR4, R0 ;  /* 0x0000000405057c24 */ /* 0x001fca000f8e0200 */
[----:B-1----:R-:W-:-:S13]  /*0060*/  ISETP.GE.AND P0, PT, R5, UR5, PT ;  /* 0x0000000505007c0c */ /* 0x002fda000bf06270 */
[----:B------:R-:W-:Y:S05]  /*0070*/  @P0 EXIT ;  /* 0x000000000000094d */ /* 0x000fea0003800000 */
[----:B------:R-:W0:Y:S01]  /*0080*/  LDC.64 R2, c[0x0][0x380] ;  /* 0x0000e000ff027b82 */ /* 0x000e220000000a00 */
[----:B------:R-:W1:Y:S01]  /*0090*/  LDCU.64 UR4, c[0x0][0x358] ;  /* 0x00006b00ff0477ac */ /* 0x000e620008000a00 */
[----:B0-----:R-:W-:-:S06]  /*00a0*/  IMAD.WIDE R2, R5, 0x4, R2 ;  /* 0x0000000405027825 */ /* 0x001fcc00078e0202 */
[----:B------:R-:W0:Y:S01]  /*00b0*/  LDC.64 R4, c[0x0][0x388] ;  /* 0x0000e200ff047b82 */ /* 0x000e220000000a00 */
[----:B-1----:R-:W2:Y:S01]  /*00c0*/  LDG.E R2, desc[UR4][R2.64] ;  /* 0x0000000402027981 */ /* 0x002ea2000c1e1900 */
[----:B------:R-:W-:Y:S02]  /*00d0*/  HFMA2 R9, -RZ, RZ, 0, 5.9604644775390625e-08 ;  /* 0x00000001ff097431 */ /* 0x000fe400000001ff */
[----:B--2---:R-:W-:-:S05]  /*00e0*/  IMAD.HI R0, R2, 0x14f8b589, RZ ;  /* 0x14f8b58902007827 */ /* 0x004fca00078e02ff */
[----:B------:R-:W-:-:S04]  /*00f0*/  SHF.R.U32.HI R7, RZ, 0x1f, R0 ;  /* 0x0000001fff077819 */ /* 0x000fc80000011600 */
[----:B------:R-:W-:-:S04]  /*0100*/  LEA.HI.SX32 R7, R0, R7, 0x18 ;  /* 0x0000000700077211 */ /* 0x000fc800078fc2ff */
[----:B------:R-:W-:-:S05]  /*0110*/  VIMNMX R7, PT, PT, R7, 0x1f, PT ;  /* 0x0000001f07077848 */ /* 0x000fca0003fe0100 */
[----:B0-----:R-:W-:-:S05]  /*0120*/  IMAD.WIDE R4, R7, 0x4, R4 ;  /* 0x0000000407047825 */ /* 0x001fca00078e0204 */
[----:B------:R-:W-:Y:S01]  /*0130*/  REDG.E.ADD.STRONG.GPU desc[UR4][R4.64], R9 ;  /* 0x000000090400798e */ /* 0x000fe2000c12e104 */
[----:B------:R-:W-:Y:S05]  /*0140*/  EXIT ;  /* 0x000000000000794d */ /* 0x000fea0003800000 */
.L_x_0:
[----:B------:R-:W-:-:S00]  /*0150*/  BRA `(.L_x_0) ;  /* 0xfffffffc00fc7947 */ /* 0x000fc0000383ffff */
[----:B------:R-:W-:-:S00]  /*0160*/  NOP ;  /* 0x0000000000007918 */ /* 0x000fc00000000000 */
        /* <DEDUP_REMOVED lines=9> */
.L_x_1:


//--------------------- .nv.shared.reserved.0     --------------------------
	.section	.nv.shared.reserved.0,"aw",@nobits
	.weak		__nv_reservedSMEM_offset_0_alias
	.size		__nv_reservedSMEM_offset_0_alias, 0, 64
	.other		__nv_reservedSMEM_offset_0_alias,@"STO_CUDA_RESERVED_SHARED STV_DEFAULT"
__nv_reservedSMEM_offset_0_alias:
	.zero		0
	.zero		64


//--------------------- .nv.constant0._Z16histogram_kernelPiS_i --------------------------
	.section	.nv.constant0._Z16histogram_kernelPiS_i,"a",@progbits
	.sectionflags	@""
	.align	4
.nv.constant0._Z16histogram_kernelPiS_i:
	.zero		916


//--------------------- SYMBOLS --------------------------

	.type		.nv.reservedSmem.offset0,@object
	.size		.nv.reservedSmem.offset0,0x4
